	.headerflags	@"EF_CUDA_TEXMODE_UNIFIED EF_CUDA_64BIT_ADDRESS EF_CUDA_ACCELERATORS EF_CUDA_SM90 EF_CUDA_VIRTUAL_SM(EF_CUDA_SM90)"
	.elftype	@"ET_EXEC"


//--------------------- .nv.info                  --------------------------
	.section	.nv.info,"",@"SHT_CUDA_INFO"
	.align	4


	//----- nvinfo : EIATTR_REGCOUNT
	.align		4
        /*0000*/ 	.byte	0x04, 0x2f
        /*0002*/ 	.short	(.L_3 - .L_2)
	.align		4
.L_2:
        /*0004*/ 	.word	index@(triton_poi_fused__native_batch_norm_legit_no_training_leaky_relu_20)
        /*0008*/ 	.word	0x00000010


	//----- nvinfo : EIATTR_MIN_STACK_SIZE
	.align		4
.L_3:
        /*000c*/ 	.byte	0x04, 0x12
        /*000e*/ 	.short	(.L_5 - .L_4)
	.align		4
.L_4:
        /*0010*/ 	.word	index@(triton_poi_fused__native_batch_norm_legit_no_training_leaky_relu_20)
        /*0014*/ 	.word	0x00000000


	//----- nvinfo : EIATTR_FRAME_SIZE
	.align		4
.L_5:
        /*0018*/ 	.byte	0x04, 0x11
        /*001a*/ 	.short	(.L_7 - .L_6)
	.align		4
.L_6:
        /*001c*/ 	.word	index@(triton_poi_fused__native_batch_norm_legit_no_training_leaky_relu_20)
        /*0020*/ 	.word	0x00000000


	//----- nvinfo : EIATTR_MIN_STACK_SIZE
	.align		4
.L_7:
        /*0024*/ 	.byte	0x04, 0x12
        /*0026*/ 	.short	(.L_9 - .L_8)
	.align		4
.L_8:
        /*0028*/ 	.word	index@(triton_poi_fused__native_batch_norm_legit_no_training_leaky_relu_20)
        /*002c*/ 	.word	0x00000000
.L_9:


//--------------------- .nv.info.triton_poi_fused__native_batch_norm_legit_no_training_leaky_relu_20 --------------------------
	.section	.nv.info.triton_poi_fused__native_batch_norm_legit_no_training_leaky_relu_20,"",@"SHT_CUDA_INFO"
	.sectionflags	@""
	.align	4


	//----- nvinfo : EIATTR_CUDA_API_VERSION
	.align		4
        /*0000*/ 	.byte	0x04, 0x37
        /*0002*/ 	.short	(.L_11 - .L_10)
.L_10:
        /*0004*/ 	.word	0x0000007c


	//----- nvinfo : EIATTR_KPARAM_INFO
	.align		4
.L_11:
        /*0008*/ 	.byte	0x04, 0x17
        /*000a*/ 	.short	(.L_13 - .L_12)
.L_12:
        /*000c*/ 	.word	0x00000000
        /*0010*/ 	.short	0x0006
        /*0012*/ 	.short	0x0030
        /*0014*/ 	.byte	0x00, 0xf0, 0x11, 0x00


	//----- nvinfo : EIATTR_KPARAM_INFO
	.align		4
.L_13:
        /*0018*/ 	.byte	0x04, 0x17
        /*001a*/ 	.short	(.L_15 - .L_14)
.L_14:
        /*001c*/ 	.word	0x00000000
        /*0020*/ 	.short	0x0005
        /*0022*/ 	.short	0x0028
        /*0024*/ 	.byte	0x00, 0xf4, 0x21, 0x00


	//----- nvinfo : EIATTR_KPARAM_INFO
	.align		4
.L_15:
        /*0028*/ 	.byte	0x04, 0x17
        /*002a*/ 	.short	(.L_17 - .L_16)
.L_16:
        /*002c*/ 	.word	0x00000000
        /*0030*/ 	.short	0x0004
        /*0032*/ 	.short	0x0020
        /*0034*/ 	.byte	0x00, 0xf4, 0x21, 0x00


	//----- nvinfo : EIATTR_KPARAM_INFO
	.align		4
.L_17:
        /*0038*/ 	.byte	0x04, 0x17
        /*003a*/ 	.short	(.L_19 - .L_18)
.L_18:
        /*003c*/ 	.word	0x00000000
        /*0040*/ 	.short	0x0003
        /*0042*/ 	.short	0x0018
        /*0044*/ 	.byte	0x00, 0xf4, 0x21, 0x00


	//----- nvinfo : EIATTR_KPARAM_INFO
	.align		4
.L_19:
        /*0048*/ 	.byte	0x04, 0x17
        /*004a*/ 	.short	(.L_21 - .L_20)
.L_20:
        /*004c*/ 	.word	0x00000000
        /*0050*/ 	.short	0x0002
        /*0052*/ 	.short	0x0010
        /*0054*/ 	.byte	0x00, 0xf4, 0x21, 0x00


	//----- nvinfo : EIATTR_KPARAM_INFO
	.align		4
.L_21:
        /*0058*/ 	.byte	0x04, 0x17
        /*005a*/ 	.short	(.L_23 - .L_22)
.L_22:
        /*005c*/ 	.word	0x00000000
        /*0060*/ 	.short	0x0001
        /*0062*/ 	.short	0x0008
        /*0064*/ 	.byte	0x00, 0xf4, 0x21, 0x00


	//----- nvinfo : EIATTR_KPARAM_INFO
	.align		4
.L_23:
        /*0068*/ 	.byte	0x04, 0x17
        /*006a*/ 	.short	(.L_25 - .L_24)
.L_24:
        /*006c*/ 	.word	0x00000000
        /*0070*/ 	.short	0x0000
        /*0072*/ 	.short	0x0000
        /*0074*/ 	.byte	0x00, 0xf4, 0x21, 0x00


	//----- nvinfo : EIATTR_SPARSE_MMA_MASK
	.align		4
.L_25:
        /*0078*/ 	.byte	0x03, 0x50
        /*007a*/ 	.short	0x0000


	//----- nvinfo : EIATTR_MAXREG_COUNT
	.align		4
        /*007c*/ 	.byte	0x03, 0x1b
        /*007e*/ 	.short	0x00ff


	//----- nvinfo : EIATTR_EXIT_INSTR_OFFSETS
	.align		4
        /*0080*/ 	.byte	0x04, 0x1c
        /*0082*/ 	.short	(.L_27 - .L_26)


	//   ....[0]....
.L_26:
        /*0084*/ 	.word	0x000002d0


	//----- nvinfo : EIATTR_REQNTID
	.align		4
.L_27:
        /*0088*/ 	.byte	0x04, 0x10
        /*008a*/ 	.short	(.L_29 - .L_28)
.L_28:
        /*008c*/ 	.word	0x00000080
        /*0090*/ 	.word	0x00000001
        /*0094*/ 	.word	0x00000001


	//----- nvinfo : EIATTR_CBANK_PARAM_SIZE
	.align		4
.L_29:
        /*0098*/ 	.byte	0x03, 0x19
        /*009a*/ 	.short	0x0034


	//----- nvinfo : EIATTR_PARAM_CBANK
	.align		4
        /*009c*/ 	.byte	0x04, 0x0a
        /*009e*/ 	.short	(.L_31 - .L_30)
	.align		4
.L_30:
        /*00a0*/ 	.word	index@(.nv.constant0.triton_poi_fused__native_batch_norm_legit_no_training_leaky_relu_20)
        /*00a4*/ 	.short	0x0210
        /*00a6*/ 	.short	0x0034


	//----- nvinfo : EIATTR_SW_WAR
	.align		4
.L_31:
        /*00a8*/ 	.byte	0x04, 0x36
        /*00aa*/ 	.short	(.L_33 - .L_32)
.L_32:
        /*00ac*/ 	.word	0x00000008
.L_33:


//--------------------- .nv.callgraph             --------------------------
	.section	.nv.callgraph,"",@"SHT_CUDA_CALLGRAPH"
	.align	4
	.sectionentsize	8
	.align		4
        /*0000*/ 	.word	0x00000000
	.align		4
        /*0004*/ 	.word	0xffffffff
	.align		4
        /*0008*/ 	.word	0x00000000
	.align		4
        /*000c*/ 	.word	0xfffffffe
	.align		4
        /*0010*/ 	.word	0x00000000
	.align		4
        /*0014*/ 	.word	0xfffffffd
	.align		4
        /*0018*/ 	.word	0x00000000
	.align		4
        /*001c*/ 	.word	0xfffffffc


//--------------------- .nv.constant4             --------------------------
	.section	.nv.constant4,"a",@progbits
	.align	8
	.align		8
.nv.constant4:
        /*0000*/ 	.dword	_$_str
	.align		8
        /*0008*/ 	.dword	_$_str_$_2


//--------------------- .text.triton_poi_fused__native_batch_norm_legit_no_training_leaky_relu_20 --------------------------
	.section	.text.triton_poi_fused__native_batch_norm_legit_no_training_leaky_relu_20,"ax",@progbits
	.align	128
        .global         triton_poi_fused__native_batch_norm_legit_no_training_leaky_relu_20
        .type           triton_poi_fused__native_batch_norm_legit_no_training_leaky_relu_20,@function
        .size           triton_poi_fused__native_batch_norm_legit_no_training_leaky_relu_20,(.L_x_1 - triton_poi_fused__native_batch_norm_legit_no_training_leaky_relu_20)
        .other          triton_poi_fused__native_batch_norm_legit_no_training_leaky_relu_20,@"STO_CUDA_ENTRY STV_DEFAULT"
triton_poi_fused__native_batch_norm_legit_no_training_leaky_relu_20:
.text.triton_poi_fused__native_batch_norm_legit_no_training_leaky_relu_20:
[----:B------:R-:W-:Y:S01]  /*0000*/  LDC R1, c[0x0][0x28] ;  /* 0x00000a00ff017b82 */ /* 0x000fe20000000800 */
[----:B------:R-:W1:Y:S07]  /*0010*/  S2R R0, SR_TID.X ;  /* 0x0000000000007919 */ /* 0x000e6e0000002100 */
[----:B------:R-:W2:Y:S01]  /*0020*/  LDC.64 R6, c[0x0][0x228] ;  /* 0x00008a00ff067b82 */ /* 0x000ea20000000a00 */
[----:B------:R-:W-:Y:S01]  /*0030*/  ULDC.64 UR4, c[0x0][0x208] ;  /* 0x0000820000047ab9 */ /* 0x000fe20000000a00 */
[----:B------:R-:W3:Y:S06]  /*0040*/  S2R R3, SR_CTAID.X ;  /* 0x0000000000037919 */ /* 0x000eec0000002500 */
[----:B------:R-:W4:Y:S08]  /*0050*/  LDC.64 R4, c[0x0][0x220] ;  /* 0x00008800ff047b82 */ /* 0x000f300000000a00 */
[----:B------:R-:W5:Y:S08]  /*0060*/  LDC.64 R8, c[0x0][0x230] ;  /* 0x00008c00ff087b82 */ /* 0x000f700000000a00 */
[----:B------:R-:W5:Y:S01]  /*0070*/  LDC.64 R10, c[0x0][0x238] ;  /* 0x00008e00ff0a7b82 */ /* 0x000f620000000a00 */
[----:B-1----:R-:W-:-:S02]  /*0080*/  LOP3.LUT R0, R0, 0x7f, RZ, 0xc0, !PT ;  /* 0x0000007f00007812 */ /* 0x002fc400078ec0ff */
[----:B---3--:R-:W-:Y:S02]  /*0090*/  SHF.R.S32.HI R2, RZ, 0x18, R3 ;  /* 0x00000018ff027819 */ /* 0x008fe40000011403 */
[----:B------:R-:W-:Y:S02]  /*00a0*/  LEA R0, R3, R0, 0x7 ;  /* 0x0000000003007211 */ /* 0x000fe400078e38ff */
[----:B------:R-:W-:-:S04]  /*00b0*/  SGXT R3, R2, 0x1 ;  /* 0x000000010203781a */ /* 0x000fc80000000200 */
[----:B------:R-:W-:-:S04]  /*00c0*/  LEA.HI R3, R3, R0, RZ, 0x8 ;  /* 0x0000000003037211 */ /* 0x000fc800078f40ff */
[----:B------:R-:W-:-:S04]  /*00d0*/  LOP3.LUT R3, R3, 0xffffff00, RZ, 0xc0, !PT ;  /* 0xffffff0003037812 */ /* 0x000fc800078ec0ff */
[----:B------:R-:W-:Y:S02]  /*00e0*/  IADD3 R13, R0, -R3, RZ ;  /* 0x80000003000d7210 */ /* 0x000fe40007ffe0ff */
[----:B------:R-:W1:Y:S03]  /*00f0*/  LDC.64 R2, c[0x0][0x218] ;  /* 0x00008600ff027b82 */ /* 0x000e660000000a00 */
[----:B--2---:R-:W-:-:S06]  /*0100*/  IMAD.WIDE R6, R13, 0x4, R6 ;  /* 0x000000040d067825 */ /* 0x004fcc00078e0206 */
[----:B------:R-:W2:Y:S01]  /*0110*/  LDG.E.EL R6, desc[UR4][R6.64] ;  /* 0x0000000406067981 */ /* 0x000ea2000c2e1900 */
[----:B----4-:R-:W-:-:S04]  /*0120*/  IMAD.WIDE R4, R13, 0x4, R4 ;  /* 0x000000040d047825 */ /* 0x010fc800078e0204 */
[C---:B-----5:R-:W-:Y:S02]  /*0130*/  IMAD.WIDE R8, R13.reuse, 0x4, R8 ;  /* 0x000000040d087825 */ /* 0x060fe400078e0208 */
[----:B------:R3:W4:Y:S02]  /*0140*/  LDG.E.EL R5, desc[UR4][R4.64] ;  /* 0x0000000404057981 */ /* 0x000724000c2e1900 */
[----:B0-----:R-:W-:Y:S02]  /*0150*/  IMAD.WIDE R10, R13, 0x4, R10 ;  /* 0x000000040d0a7825 */ /* 0x001fe400078e020a */
[----:B------:R-:W5:Y:S02]  /*0160*/  LDG.E.EL R8, desc[UR4][R8.64] ;  /* 0x0000000408087981 */ /* 0x000f64000c2e1900 */
[----:B-1----:R-:W-:Y:S02]  /*0170*/  IMAD.WIDE R2, R0, 0x4, R2 ;  /* 0x0000000400027825 */ /* 0x002fe400078e0202 */
[----:B------:R-:W5:Y:S04]  /*0180*/  LDG.E.EL R11, desc[UR4][R10.64] ;  /* 0x000000040a0b7981 */ /* 0x000f68000c2e1900 */
[----:B------:R-:W4:Y:S01]  /*0190*/  LDG.E R2, desc[UR4][R2.64] ;  /* 0x0000000402027981 */ /* 0x000f22000c1e1900 */
[----:B---3--:R-:W-:Y:S01]  /*01a0*/  HFMA2.MMA R4, -RZ, RZ, 1.625, 0 ;  /* 0x3e800000ff047435 */ /* 0x008fe200000001ff */
[----:B--2---:R-:W-:-:S04]  /*01b0*/  FADD R6, R6, 9.9999997473787516356e-06 ;  /* 0x3727c5ac06067421 */ /* 0x004fc80000000000 */
[----:B------:R-:W0:Y:S02]  /*01c0*/  MUFU.SQRT R7, R6 ;  /* 0x0000000600077308 */ /* 0x000e240000002000 */
[C---:B0-----:R-:W-:Y:S02]  /*01d0*/  FSETP.GT.AND P0, PT, R7.reuse, 8.50705917302346158658e+37, PT ;  /* 0x7e8000000700780b */ /* 0x041fe40003f04000 */
[----:B------:R-:W-:-:S11]  /*01e0*/  FSETP.GEU.AND P1, PT, R7, 1.175494350822287508e-38, PT ;  /* 0x008000000700780b */ /* 0x000fd60003f2e000 */
[----:B------:R-:W-:-:S04]  /*01f0*/  @P0 FMUL R7, R7, 0.25 ;  /* 0x3e80000007070820 */ /* 0x000fc80000400000 */
[----:B------:R-:W-:-:S06]  /*0200*/  @!P1 FMUL R7, R7, 16777216 ;  /* 0x4b80000007079820 */ /* 0x000fcc0000400000 */
[----:B------:R-:W0:Y:S01]  /*0210*/  MUFU.RCP R7, R7 ;  /* 0x0000000700077308 */ /* 0x000e220000001000 */
[----:B------:R-:W-:Y:S01]  /*0220*/  FSEL R4, R4, 1, P0 ;  /* 0x3f80000004047808 */ /* 0x000fe20000000000 */
[----:B----4-:R-:W-:Y:S02]  /*0230*/  FADD R5, R2, -R5 ;  /* 0x8000000502057221 */ /* 0x010fe40000000000 */
[----:B------:R-:W1:Y:S02]  /*0240*/  LDC.64 R2, c[0x0][0x210] ;  /* 0x00008400ff027b82 */ /* 0x000e640000000a00 */
[----:B------:R-:W-:-:S04]  /*0250*/  @!P1 FMUL R4, R4, 16777216 ;  /* 0x4b80000004049820 */ /* 0x000fc80000400000 */
[----:B0-----:R-:W-:-:S04]  /*0260*/  FMUL R4, R7, R4 ;  /* 0x0000000407047220 */ /* 0x001fc80000400000 */
[----:B------:R-:W-:-:S04]  /*0270*/  FMUL R4, R5, R4 ;  /* 0x0000000405047220 */ /* 0x000fc80000400000 */
[----:B-----5:R-:W-:-:S05]  /*0280*/  FFMA R11, R8, R4, R11 ;  /* 0x00000004080b7223 */ /* 0x020fca000000000b */
[----:B------:R-:W-:Y:S01]  /*0290*/  FSETP.GT.AND P0, PT, R11, RZ, PT ;  /* 0x000000ff0b00720b */ /* 0x000fe20003f04000 */
[----:B-1----:R-:W-:-:S12]  /*02a0*/  IMAD.WIDE R2, R0, 0x4, R2 ;  /* 0x0000000400027825 */ /* 0x002fd800078e0202 */
[----:B------:R-:W-:-:S05]  /*02b0*/  @!P0 FMUL R11, R11, 0.10000000149011611938 ;  /* 0x3dcccccd0b0b8820 */ /* 0x000fca0000400000 */
[----:B------:R-:W-:Y:S01]  /*02c0*/  STG.E desc[UR4][R2.64], R11 ;  /* 0x0000000b02007986 */ /* 0x000fe2000c101904 */
[----:B------:R-:W-:Y:S05]  /*02d0*/  EXIT ;  /* 0x000000000000794d */ /* 0x000fea0003800000 */
.L_x_0:
[----:B------:R-:W-:-:S00]  /*02e0*/  BRA `(.L_x_0) ;  /* 0xfffffffc00fc7947 */ /* 0x000fc0000383ffff */
[----:B------:R-:W-:-:S00]  /*02f0*/  NOP ;  /* 0x0000000000007918 */ /* 0x000fc00000000000 */
        /* <DEDUP_REMOVED lines=8> */
.L_x_1:


//--------------------- .nv.global.init           --------------------------
	.section	.nv.global.init,"aw",@progbits
.nv.global.init:
	.type		_$_str,@object
	.size		_$_str,(_$_str_$_2 - _$_str)
_$_str:
        /*0000*/ 	.byte	0x5f, 0x5f, 0x43, 0x55, 0x44, 0x41, 0x5f, 0x46, 0x54, 0x5a, 0x00
	.type		_$_str_$_2,@object
	.size		_$_str_$_2,(.L_1 - _$_str_$_2)
_$_str_$_2:
        /*000b*/ 	.byte	0x5f, 0x5f, 0x43, 0x55, 0x44, 0x41, 0x5f, 0x50, 0x52, 0x45, 0x43, 0x5f, 0x53, 0x51, 0x52, 0x54
        /*001b*/ 	.byte	0x00
.L_1:


//--------------------- .nv.constant0.triton_poi_fused__native_batch_norm_legit_no_training_leaky_relu_20 --------------------------
	.section	.nv.constant0.triton_poi_fused__native_batch_norm_legit_no_training_leaky_relu_20,"a",@progbits
	.sectionflags	@""
	.align	4
.nv.constant0.triton_poi_fused__native_batch_norm_legit_no_training_leaky_relu_20:
	.zero		580
